	.headerflags	@"EF_CUDA_TEXMODE_UNIFIED EF_CUDA_64BIT_ADDRESS EF_CUDA_SM89 EF_CUDA_VIRTUAL_SM(EF_CUDA_SM89)"
	.elftype	@"ET_EXEC"


//--------------------- .nv.info                  --------------------------
	.section	.nv.info,"",@"SHT_CUDA_INFO"
	.align	4


	//----- nvinfo : EIATTR_REGCOUNT
	.align		4
        /*0000*/ 	.byte	0x04, 0x2f
        /*0002*/ 	.short	(.L_1 - .L_0)
	.align		4
.L_0:
        /*0004*/ 	.word	index@(triton__0d1d2d3d4de5)
        /*0008*/ 	.word	0x00000028


	//----- nvinfo : EIATTR_MAX_STACK_SIZE
	.align		4
.L_1:
        /*000c*/ 	.byte	0x04, 0x23
        /*000e*/ 	.short	(.L_3 - .L_2)
	.align		4
.L_2:
        /*0010*/ 	.word	index@(triton__0d1d2d3d4de5)
        /*0014*/ 	.word	0x00000000


	//----- nvinfo : EIATTR_MIN_STACK_SIZE
	.align		4
.L_3:
        /*0018*/ 	.byte	0x04, 0x12
        /*001a*/ 	.short	(.L_5 - .L_4)
	.align		4
.L_4:
        /*001c*/ 	.word	index@(triton__0d1d2d3d4de5)
        /*0020*/ 	.word	0x00000000


	//----- nvinfo : EIATTR_FRAME_SIZE
	.align		4
.L_5:
        /*0024*/ 	.byte	0x04, 0x11
        /*0026*/ 	.short	(.L_7 - .L_6)
	.align		4
.L_6:
        /*0028*/ 	.word	index@(triton__0d1d2d3d4de5)
        /*002c*/ 	.word	0x00000000
.L_7:


//--------------------- .nv.info.triton__0d1d2d3d4de5 --------------------------
	.section	.nv.info.triton__0d1d2d3d4de5,"",@"SHT_CUDA_INFO"
	.align	4


	//----- nvinfo : EIATTR_CUDA_API_VERSION
	.align		4
        /*0000*/ 	.byte	0x04, 0x37
        /*0002*/ 	.short	(.L_9 - .L_8)
.L_8:
        /*0004*/ 	.word	0x0000007b


	//----- nvinfo : EIATTR_PARAM_CBANK
	.align		4
.L_9:
        /*0008*/ 	.byte	0x04, 0x0a
        /*000a*/ 	.short	(.L_11 - .L_10)
	.align		4
.L_10:
        /*000c*/ 	.word	index@(.nv.constant0.triton__0d1d2d3d4de5)
        /*0010*/ 	.short	0x0160
        /*0012*/ 	.short	0x0028


	//----- nvinfo : EIATTR_CBANK_PARAM_SIZE
	.align		4
.L_11:
        /*0014*/ 	.byte	0x03, 0x19
        /*0016*/ 	.short	0x0028


	//----- nvinfo : EIATTR_KPARAM_INFO
	.align		4
        /*0018*/ 	.byte	0x04, 0x17
        /*001a*/ 	.short	(.L_13 - .L_12)
.L_12:
        /*001c*/ 	.word	0x00000000
        /*0020*/ 	.short	0x0005
        /*0022*/ 	.short	0x0024
        /*0024*/ 	.byte	0x00, 0xf0, 0x11, 0x00


	//----- nvinfo : EIATTR_KPARAM_INFO
	.align		4
.L_13:
        /*0028*/ 	.byte	0x04, 0x17
        /*002a*/ 	.short	(.L_15 - .L_14)
.L_14:
        /*002c*/ 	.word	0x00000000
        /*0030*/ 	.short	0x0004
        /*0032*/ 	.short	0x0020
        /*0034*/ 	.byte	0x00, 0xf0, 0x11, 0x00


	//----- nvinfo : EIATTR_KPARAM_INFO
	.align		4
.L_15:
        /*0038*/ 	.byte	0x04, 0x17
        /*003a*/ 	.short	(.L_17 - .L_16)
.L_16:
        /*003c*/ 	.word	0x00000000
        /*0040*/ 	.short	0x0003
        /*0042*/ 	.short	0x0018
        /*0044*/ 	.byte	0x00, 0xf0, 0x21, 0x00


	//----- nvinfo : EIATTR_KPARAM_INFO
	.align		4
.L_17:
        /*0048*/ 	.byte	0x04, 0x17
        /*004a*/ 	.short	(.L_19 - .L_18)
.L_18:
        /*004c*/ 	.word	0x00000000
        /*0050*/ 	.short	0x0002
        /*0052*/ 	.short	0x0010
        /*0054*/ 	.byte	0x00, 0xf0, 0x21, 0x00


	//----- nvinfo : EIATTR_KPARAM_INFO
	.align		4
.L_19:
        /*0058*/ 	.byte	0x04, 0x17
        /*005a*/ 	.short	(.L_21 - .L_20)
.L_20:
        /*005c*/ 	.word	0x00000000
        /*0060*/ 	.short	0x0001
        /*0062*/ 	.short	0x0008
        /*0064*/ 	.byte	0x00, 0xf0, 0x21, 0x00


	//----- nvinfo : EIATTR_KPARAM_INFO
	.align		4
.L_21:
        /*0068*/ 	.byte	0x04, 0x17
        /*006a*/ 	.short	(.L_23 - .L_22)
.L_22:
        /*006c*/ 	.word	0x00000000
        /*0070*/ 	.short	0x0000
        /*0072*/ 	.short	0x0000
        /*0074*/ 	.byte	0x00, 0xf0, 0x21, 0x00


	//----- nvinfo : EIATTR_MAXREG_COUNT
	.align		4
.L_23:
        /*0078*/ 	.byte	0x03, 0x1b
        /*007a*/ 	.short	0x00ff


	//----- nvinfo : EIATTR_EXIT_INSTR_OFFSETS
	.align		4
        /*007c*/ 	.byte	0x04, 0x1c
        /*007e*/ 	.short	(.L_25 - .L_24)


	//   ....[0]....
.L_24:
        /*0080*/ 	.word	0x00000e00


	//   ....[1]....
        /*0084*/ 	.word	0x00000e20


	//----- nvinfo : EIATTR_CTAIDZ_USED
	.align		4
.L_25:
        /*0088*/ 	.byte	0x01, 0x04
	.zero		2


	//----- nvinfo : EIATTR_MAX_THREADS
	.align		4
        /*008c*/ 	.byte	0x04, 0x05
        /*008e*/ 	.short	(.L_27 - .L_26)
.L_26:
        /*0090*/ 	.word	0x00000100
        /*0094*/ 	.word	0x00000001
        /*0098*/ 	.word	0x00000001
.L_27:


//--------------------- .nv.rel.action            --------------------------
	.section	.nv.rel.action,"",@"SHT_CUDA_RELOCINFO"
	.align	8
	.sectionentsize	8
        /*0000*/ 	.byte	0x73, 0x00, 0x00, 0x00, 0x00, 0x00, 0x00, 0x00, 0x00, 0x00, 0x00, 0x11, 0x25, 0x00, 0x05, 0x36


//--------------------- .nv.constant0.triton__0d1d2d3d4de5 --------------------------
	.section	.nv.constant0.triton__0d1d2d3d4de5,"a",@progbits
	.align	4
.nv.constant0.triton__0d1d2d3d4de5:
	.zero		392


//--------------------- .text.triton__0d1d2d3d4de5 --------------------------
	.section	.text.triton__0d1d2d3d4de5,"ax",@progbits
	.sectionflags	@"SHF_BARRIERS=1"
	.sectioninfo	@"SHI_REGISTERS=40"
	.align	128
        .global         triton__0d1d2d3d4de5
        .type           triton__0d1d2d3d4de5,@function
        .size           triton__0d1d2d3d4de5,(.L_x_1 - triton__0d1d2d3d4de5)
        .other          triton__0d1d2d3d4de5,@"STO_CUDA_ENTRY STV_DEFAULT"
triton__0d1d2d3d4de5:
.text.triton__0d1d2d3d4de5:
[----:B------:R-:W-:-:S02]  /*0000*/  MOV R1, c[0x0][0x28] ;  /* 0x00000a0000017a02 */ /* 0x000fc40000000f00 */
[----:B------:R-:W0:Y:S01]  /*0010*/  S2R R4, SR_CTAID.Z ;  /* 0x0000000000047919 */ /* 0x000e220000002700 */
[----:B------:R-:W1:Y:S01]  /*0020*/  S2UR UR4, SR_CTAID.Y ;  /* 0x00000000000479c3 */ /* 0x000e620000002600 */
[----:B------:R-:W-:Y:S01]  /*0030*/  CS2R R8, SRZ ;  /* 0x0000000000087805 */ /* 0x000fe2000001ff00 */
[----:B------:R-:W-:Y:S01]  /*0040*/  CS2R R10, SRZ ;  /* 0x00000000000a7805 */ /* 0x000fe2000001ff00 */
[----:B------:R-:W2:Y:S04]  /*0050*/  S2R R3, SR_TID.X ;  /* 0x0000000000037919 */ /* 0x000ea80000002100 */
[----:B------:R-:W3:Y:S01]  /*0060*/  S2R R2, SR_CTAID.X ;  /* 0x0000000000027919 */ /* 0x000ee20000002500 */
[----:B0-----:R-:W-:Y:S02]  /*0070*/  IADD3 R4, R4, 0x1, RZ ;  /* 0x0000000104047810 */ /* 0x001fe40007ffe0ff */
[----:B--2---:R-:W-:-:S03]  /*0080*/  SHF.L.U32 R0, R3, 0x3, RZ ;  /* 0x0000000303007819 */ /* 0x004fc600000006ff */
[----:B-1----:R-:W-:Y:S01]  /*0090*/  IMAD R4, R4, UR4, RZ ;  /* 0x0000000404047c24 */ /* 0x002fe2000f8e02ff */
[----:B------:R-:W-:Y:S01]  /*00a0*/  SHF.R.U32.HI R13, RZ, 0x1, R3 ;  /* 0x00000001ff0d7819 */ /* 0x000fe20000011603 */
[----:B------:R-:W-:Y:S01]  /*00b0*/  ULDC.64 UR4, c[0x0][0x118] ;  /* 0x0000460000047ab9 */ /* 0x000fe20000000a00 */
[----:B------:R-:W-:Y:S02]  /*00c0*/  LOP3.LUT R20, R0, 0x8, RZ, 0xc0, !PT ;  /* 0x0000000800147812 */ /* 0x000fe400078ec0ff */
[----:B------:R-:W-:Y:S02]  /*00d0*/  SHF.L.U32 R15, R4, 0x4, RZ ;  /* 0x00000004040f7819 */ /* 0x000fe400000006ff */
[----:B------:R-:W-:Y:S02]  /*00e0*/  SGXT.U32 R13, R13, 0x7 ;  /* 0x000000070d0d781a */ /* 0x000fe40000000000 */
[----:B------:R-:W-:Y:S02]  /*00f0*/  LOP3.LUT R4, R15, R20, RZ, 0xfc, !PT ;  /* 0x000000140f047212 */ /* 0x000fe400078efcff */
[----:B---3--:R-:W-:-:S02]  /*0100*/  PRMT R5, R13, 0x6540, R2 ;  /* 0x000065400d057816 */ /* 0x008fc40000000002 */
[----:B------:R-:W-:Y:S02]  /*0110*/  ISETP.GE.AND P0, PT, R4, 0x1b80, PT ;  /* 0x00001b800400780c */ /* 0x000fe40003f06270 */
[----:B------:R-:W-:Y:S01]  /*0120*/  SHF.L.U32 R6, R2, 0x8, RZ ;  /* 0x0000000802067819 */ /* 0x000fe200000006ff */
[C-C-:B------:R-:W-:Y:S01]  /*0130*/  IMAD R17, R5.reuse, 0x1b80, R4.reuse ;  /* 0x00001b8005117824 */ /* 0x140fe200078e0204 */
[----:B------:R-:W-:Y:S02]  /*0140*/  ISETP.LT.AND P1, PT, R5, 0xa8c, !P0 ;  /* 0x00000a8c0500780c */ /* 0x000fe40004721270 */
[----:B------:R-:W-:Y:S02]  /*0150*/  LOP3.LUT R5, R6, 0x80, R13, 0xfe, !PT ;  /* 0x0000008006057812 */ /* 0x000fe400078efe0d */
[----:B------:R-:W-:Y:S02]  /*0160*/  MOV R0, 0x2 ;  /* 0x0000000200007802 */ /* 0x000fe40000000f00 */
[C---:B------:R-:W-:Y:S01]  /*0170*/  ISETP.LT.AND P0, PT, R5.reuse, 0xa8c, !P0 ;  /* 0x00000a8c0500780c */ /* 0x040fe20004701270 */
[----:B------:R-:W-:-:S02]  /*0180*/  IMAD R19, R5, 0x1b80, R4 ;  /* 0x00001b8005137824 */ /* 0x000fc400078e0204 */
[-C--:B------:R-:W-:Y:S01]  /*0190*/  IMAD.WIDE R16, R17, R0.reuse, c[0x0][0x160] ;  /* 0x0000580011107625 */ /* 0x080fe200078e0200 */
[----:B------:R-:W-:Y:S01]  /*01a0*/  CS2R R4, SRZ ;  /* 0x0000000000047805 */ /* 0x000fe2000001ff00 */
[----:B------:R-:W-:Y:S02]  /*01b0*/  CS2R R6, SRZ ;  /* 0x0000000000067805 */ /* 0x000fe4000001ff00 */
[----:B------:R-:W-:Y:S01]  /*01c0*/  IMAD.WIDE R18, R19, R0, c[0x0][0x160] ;  /* 0x0000580013127625 */ /* 0x000fe200078e0200 */
[----:B------:R0:W2:Y:S05]  /*01d0*/  @P1 LDG.E.EL.128 R8, [R16.64] ;  /* 0x0000000410081981 */ /* 0x0000aa000c2e1d00 */
[----:B------:R1:W3:Y:S01]  /*01e0*/  @P0 LDG.E.EL.128 R4, [R18.64] ;  /* 0x0000000412040981 */ /* 0x0002e2000c2e1d00 */
[----:B------:R-:W-:-:S04]  /*01f0*/  SHF.R.U32.HI R14, RZ, 0x6, R3 ;  /* 0x00000006ff0e7819 */ /* 0x000fc80000011603 */
[----:B------:R-:W-:Y:S01]  /*0200*/  SGXT.U32 R14, R14, 0x2 ;  /* 0x000000020e0e781a */ /* 0x000fe20000000000 */
[C---:B0-----:R-:W-:Y:S01]  /*0210*/  IMAD R17, R20.reuse, 0x101, R13 ;  /* 0x0000010114117824 */ /* 0x041fe200078e020d */
[----:B------:R-:W-:Y:S02]  /*0220*/  LOP3.LUT R13, R13, 0x80, RZ, 0xfc, !PT ;  /* 0x000000800d0d7812 */ /* 0x000fe400078efcff */
[----:B------:R-:W-:Y:S02]  /*0230*/  LOP3.LUT R12, R15, R14, RZ, 0xfc, !PT ;  /* 0x0000000e0f0c7212 */ /* 0x000fe400078efcff */
[----:B-1----:R-:W-:Y:S01]  /*0240*/  SHF.L.U32 R19, R3, 0x2, RZ ;  /* 0x0000000203137819 */ /* 0x002fe200000006ff */
[----:B------:R-:W-:Y:S01]  /*0250*/  IMAD R20, R20, 0x101, R13 ;  /* 0x0000010114147824 */ /* 0x000fe200078e020d */
[----:B------:R-:W-:Y:S01]  /*0260*/  SHF.L.U32 R21, R17, 0x1, RZ ;  /* 0x0000000111157819 */ /* 0x000fe200000006ff */
[----:B------:R-:W-:Y:S01]  /*0270*/  IMAD.HI R16, R12, 0x66666667, RZ ;  /* 0x666666670c107827 */ /* 0x000fe200078e02ff */
[----:B------:R-:W-:-:S02]  /*0280*/  LOP3.LUT R19, R19, 0xfc, RZ, 0xc0, !PT ;  /* 0x000000fc13137812 */ /* 0x000fc400078ec0ff */
[----:B------:R-:W-:Y:S02]  /*0290*/  SHF.L.U32 R20, R20, 0x1, RZ ;  /* 0x0000000114147819 */ /* 0x000fe400000006ff */
[----:B------:R-:W-:Y:S02]  /*02a0*/  SHF.R.U32.HI R17, RZ, 0x1f, R16 ;  /* 0x0000001fff117819 */ /* 0x000fe40000011610 */
[----:B------:R-:W-:Y:S02]  /*02b0*/  ISETP.GE.AND P1, PT, R12, 0x1b80, PT ;  /* 0x00001b800c00780c */ /* 0x000fe40003f26270 */
[----:B------:R-:W-:Y:S02]  /*02c0*/  LEA.HI.SX32 R13, R16, R17, 0x19 ;  /* 0x00000011100d7211 */ /* 0x000fe400078fcaff */
[----:B------:R-:W-:-:S04]  /*02d0*/  PRMT R17, R19, 0x6540, R2 ;  /* 0x0000654013117816 */ /* 0x000fc80000000002 */
[----:B------:R-:W-:-:S04]  /*02e0*/  ISETP.GE.AND P0, PT, R17, 0xa8c, PT ;  /* 0x00000a8c1100780c */ /* 0x000fc80003f06270 */
[----:B------:R-:W-:Y:S02]  /*02f0*/  ISETP.LT.AND P3, PT, R12, 0x1b80, !P0 ;  /* 0x00001b800c00780c */ /* 0x000fe40004761270 */
[----:B--2---:R-:W-:Y:S01]  /*0300*/  SHF.R.U32.HI R16, RZ, 0x10, R8 ;  /* 0x00000010ff107819 */ /* 0x004fe20000011608 */
[----:B------:R0:W-:Y:S01]  /*0310*/  STS.U16 [R21], R8 ;  /* 0x0000000815007388 */ /* 0x0001e20000000400 */
[----:B------:R-:W-:Y:S02]  /*0320*/  SHF.R.U32.HI R18, RZ, 0x10, R9 ;  /* 0x00000010ff127819 */ /* 0x000fe40000011609 */
[----:B------:R-:W-:Y:S01]  /*0330*/  SHF.R.U32.HI R22, RZ, 0x10, R10 ;  /* 0x00000010ff167819 */ /* 0x000fe2000001160a */
[----:B------:R1:W-:Y:S01]  /*0340*/  STS.U16 [R21+0x404], R9 ;  /* 0x0004040915007388 */ /* 0x0003e20000000400 */
[----:B------:R-:W-:Y:S02]  /*0350*/  SHF.R.U32.HI R24, RZ, 0x10, R11 ;  /* 0x00000010ff187819 */ /* 0x000fe4000001160b */
[----:B---3--:R-:W-:Y:S01]  /*0360*/  SHF.R.U32.HI R3, RZ, 0x10, R6 ;  /* 0x00000010ff037819 */ /* 0x008fe20000011606 */
[----:B------:R2:W-:Y:S01]  /*0370*/  STS.U16 [R21+0x808], R10 ;  /* 0x0008080a15007388 */ /* 0x0005e20000000400 */
[----:B0-----:R-:W-:-:S03]  /*0380*/  SHF.R.U32.HI R8, RZ, 0x10, R4 ;  /* 0x00000010ff087819 */ /* 0x001fc60000011604 */
[----:B------:R0:W-:Y:S01]  /*0390*/  STS.U16 [R21+0xc0c], R11 ;  /* 0x000c0c0b15007388 */ /* 0x0001e20000000400 */
[----:B-1----:R-:W-:-:S03]  /*03a0*/  SHF.R.U32.HI R9, RZ, 0x10, R5 ;  /* 0x00000010ff097819 */ /* 0x002fc60000011605 */
[----:B------:R1:W-:Y:S01]  /*03b0*/  STS.U16 [R21+0x202], R16 ;  /* 0x0002021015007388 */ /* 0x0003e20000000400 */
[----:B--2---:R-:W-:-:S03]  /*03c0*/  LOP3.LUT R10, R15, 0x4, R14, 0xfe, !PT ;  /* 0x000000040f0a7812 */ /* 0x004fc600078efe0e */
[----:B------:R-:W-:Y:S01]  /*03d0*/  STS.U16 [R21+0x606], R18 ;  /* 0x0006061215007388 */ /* 0x000fe20000000400 */
[----:B0-----:R-:W-:-:S03]  /*03e0*/  IMAD R11, R12, 0xa8c, R17 ;  /* 0x00000a8c0c0b7824 */ /* 0x001fc600078e0211 */
[----:B------:R-:W-:Y:S01]  /*03f0*/  STS.U16 [R21+0xa0a], R22 ;  /* 0x000a0a1615007388 */ /* 0x000fe20000000400 */
[----:B-1----:R-:W-:-:S03]  /*0400*/  SHF.R.U32.HI R16, RZ, 0x10, R7 ;  /* 0x00000010ff107819 */ /* 0x002fc60000011607 */
[----:B------:R-:W-:Y:S04]  /*0410*/  STS.U16 [R21+0xe0e], R24 ;  /* 0x000e0e1815007388 */ /* 0x000fe80000000400 */
[----:B------:R0:W-:Y:S04]  /*0420*/  STS.U16 [R21+0x100], R4 ;  /* 0x0001000415007388 */ /* 0x0001e80000000400 */
[----:B------:R1:W-:Y:S04]  /*0430*/  STS.U16 [R20+0x404], R5 ;  /* 0x0004040514007388 */ /* 0x0003e80000000400 */
[----:B------:R2:W-:Y:S01]  /*0440*/  STS.U16 [R20+0xa0a], R3 ;  /* 0x000a0a0314007388 */ /* 0x0005e20000000400 */
[----:B0-----:R-:W-:-:S03]  /*0450*/  PRMT R21, RZ, 0x7610, R21 ;  /* 0x00007610ff157816 */ /* 0x001fc60000000015 */
[----:B------:R-:W-:Y:S01]  /*0460*/  STS.U16 [R20+0x202], R8 ;  /* 0x0002020814007388 */ /* 0x000fe20000000400 */
[----:B-1----:R-:W-:-:S03]  /*0470*/  IMAD R5, R13, -0x140, R12 ;  /* 0xfffffec00d057824 */ /* 0x002fc600078e020c */
[----:B------:R0:W-:Y:S01]  /*0480*/  STS.U16 [R20+0x606], R9 ;  /* 0x0006060914007388 */ /* 0x0001e20000000400 */
[-C--:B------:R-:W-:Y:S01]  /*0490*/  IMAD.WIDE R4, R5, R0.reuse, c[0x0][0x168] ;  /* 0x00005a0005047625 */ /* 0x080fe200078e0200 */
[----:B--2---:R-:W-:Y:S02]  /*04a0*/  CS2R R2, SRZ ;  /* 0x0000000000027805 */ /* 0x004fe4000001ff00 */
[----:B------:R1:W-:Y:S04]  /*04b0*/  STS.U16 [R20+0x808], R6 ;  /* 0x0008080614007388 */ /* 0x0003e80000000400 */
[----:B------:R-:W-:Y:S01]  /*04c0*/  STS.U16 [R20+0xc0c], R7 ;  /* 0x000c0c0714007388 */ /* 0x000fe20000000400 */
[----:B0-----:R-:W-:-:S03]  /*04d0*/  IMAD.WIDE R8, R11, R0, c[0x0][0x170] ;  /* 0x00005c000b087625 */ /* 0x001fc600078e0200 */
[----:B------:R-:W-:Y:S01]  /*04e0*/  STS.U16 [R20+0xe0e], R16 ;  /* 0x000e0e1014007388 */ /* 0x000fe20000000400 */
[----:B-1----:R-:W-:-:S03]  /*04f0*/  IMAD.HI R6, R10, 0x66666667, RZ ;  /* 0x666666670a067827 */ /* 0x002fc600078e02ff */
[----:B------:R-:W-:Y:S06]  /*0500*/  BAR.SYNC 0x0 ;  /* 0x0000000000007b1d */ /* 0x000fec0000000000 */
[----:B------:R0:W2:Y:S04]  /*0510*/  @!P1 LDG.E.EL.U16 R21, [R4.64] ;  /* 0x0000000404159981 */ /* 0x0000a8000c2e1500 */
[----:B------:R1:W3:Y:S01]  /*0520*/  @P3 LDG.E.EL.64 R2, [R8.64] ;  /* 0x0000000408023981 */ /* 0x0002e2000c2e1b00 */
[----:B------:R-:W-:Y:S01]  /*0530*/  LOP3.LUT R12, R15, 0x8, R14, 0xfe, !PT ;  /* 0x000000080f0c7812 */ /* 0x000fe200078efe0e */
[----:B------:R-:W-:Y:S01]  /*0540*/  IMAD R13, R10, 0xa8c, R17 ;  /* 0x00000a8c0a0d7824 */ /* 0x000fe200078e0211 */
[----:B------:R-:W-:-:S02]  /*0550*/  SHF.R.U32.HI R7, RZ, 0x1f, R6 ;  /* 0x0000001fff077819 */ /* 0x000fc40000011606 */
[----:B------:R-:W-:Y:S01]  /*0560*/  ISETP.GE.AND P1, PT, R10, 0x1b80, PT ;  /* 0x00001b800a00780c */ /* 0x000fe20003f26270 */
[----:B------:R-:W-:Y:S01]  /*0570*/  IMAD.HI R16, R12, 0x66666667, RZ ;  /* 0x666666670c107827 */ /* 0x000fe200078e02ff */
[----:B------:R-:W-:Y:S01]  /*0580*/  LEA.HI.SX32 R7, R6, R7, 0x19 ;  /* 0x0000000706077211 */ /* 0x000fe200078fcaff */
[----:B0-----:R-:W-:Y:S01]  /*0590*/  CS2R R4, SRZ ;  /* 0x0000000000047805 */ /* 0x001fe2000001ff00 */
[----:B------:R-:W-:Y:S01]  /*05a0*/  PRMT R20, RZ, 0x7610, R20 ;  /* 0x00007610ff147816 */ /* 0x000fe20000000014 */
[----:B------:R-:W-:Y:S01]  /*05b0*/  IMAD.WIDE R24, R13, R0, c[0x0][0x170] ;  /* 0x00005c000d187625 */ /* 0x000fe200078e0200 */
[----:B-1----:R-:W-:Y:S02]  /*05c0*/  SHF.R.U32.HI R9, RZ, 0x1f, R16 ;  /* 0x0000001fff097819 */ /* 0x002fe40000011610 */
[----:B------:R-:W-:Y:S01]  /*05d0*/  ISETP.LT.AND P2, PT, R10, 0x1b80, !P0 ;  /* 0x00001b800a00780c */ /* 0x000fe20004741270 */
[----:B------:R-:W-:Y:S01]  /*05e0*/  IMAD R7, R7, -0x140, R10 ;  /* 0xfffffec007077824 */ /* 0x000fe200078e020a */
[----:B------:R-:W-:-:S02]  /*05f0*/  LEA.HI.SX32 R9, R16, R9, 0x19 ;  /* 0x0000000910097211 */ /* 0x000fc400078fcaff */
[----:B------:R-:W-:Y:S01]  /*0600*/  LOP3.LUT R16, R15, 0xc, R14, 0xfe, !PT ;  /* 0x0000000c0f107812 */ /* 0x000fe200078efe0e */
[----:B------:R-:W-:Y:S01]  /*0610*/  IMAD.WIDE R6, R7, R0, c[0x0][0x168] ;  /* 0x00005a0007067625 */ /* 0x000fe200078e0200 */
[----:B------:R-:W-:-:S03]  /*0620*/  ISETP.GE.AND P4, PT, R12, 0x1b80, PT ;  /* 0x00001b800c00780c */ /* 0x000fc60003f86270 */
[----:B------:R-:W-:Y:S01]  /*0630*/  IMAD R23, R9, -0x140, R12 ;  /* 0xfffffec009177824 */ /* 0x000fe200078e020c */
[----:B------:R0:W4:Y:S01]  /*0640*/  @!P1 LDG.E.EL.U16 R20, [R6.64] ;  /* 0x0000000406149981 */ /* 0x000122000c2e1500 */
[----:B------:R-:W-:Y:S02]  /*0650*/  PRMT R10, RZ, 0x7610, R10 ;  /* 0x00007610ff0a7816 */ /* 0x000fe4000000000a */
[----:B------:R-:W-:Y:S01]  /*0660*/  IMAD.WIDE R22, R23, R0, c[0x0][0x168] ;  /* 0x00005a0017167625 */ /* 0x000fe200078e0200 */
[----:B------:R1:W5:Y:S01]  /*0670*/  @P2 LDG.E.EL.64 R4, [R24.64] ;  /* 0x0000000418042981 */ /* 0x000362000c2e1b00 */
[C---:B------:R-:W-:Y:S01]  /*0680*/  ISETP.LT.AND P1, PT, R12.reuse, 0x1b80, !P0 ;  /* 0x00001b800c00780c */ /* 0x040fe20004721270 */
[----:B------:R-:W-:Y:S01]  /*0690*/  CS2R R8, SRZ ;  /* 0x0000000000087805 */ /* 0x000fe2000001ff00 */
[----:B------:R-:W-:Y:S02]  /*06a0*/  IMAD R15, R12, 0xa8c, R17 ;  /* 0x00000a8c0c0f7824 */ /* 0x000fe400078e0211 */
[----:B------:R1:W5:Y:S01]  /*06b0*/  @!P4 LDG.E.EL.U16 R10, [R22.64] ;  /* 0x00000004160ac981 */ /* 0x000362000c2e1500 */
[C---:B0-----:R-:W-:Y:S01]  /*06c0*/  IMAD.HI R6, R16.reuse, 0x66666667, RZ ;  /* 0x6666666710067827 */ /* 0x041fe200078e02ff */
[----:B------:R-:W-:-:S03]  /*06d0*/  ISETP.LT.AND P0, PT, R16, 0x1b80, !P0 ;  /* 0x00001b801000780c */ /* 0x000fc60004701270 */
[----:B-1----:R-:W-:Y:S01]  /*06e0*/  IMAD.WIDE R24, R15, R0, c[0x0][0x170] ;  /* 0x00005c000f187625 */ /* 0x002fe200078e0200 */
[----:B------:R-:W-:Y:S02]  /*06f0*/  SHF.R.U32.HI R7, RZ, 0x1f, R6 ;  /* 0x0000001fff077819 */ /* 0x000fe40000011606 */
[----:B------:R-:W-:Y:S02]  /*0700*/  ISETP.GE.AND P4, PT, R16, 0x1b80, PT ;  /* 0x00001b801000780c */ /* 0x000fe40003f86270 */
[----:B------:R-:W-:Y:S01]  /*0710*/  LEA.HI.SX32 R7, R6, R7, 0x19 ;  /* 0x0000000706077211 */ /* 0x000fe200078fcaff */
[----:B------:R-:W-:Y:S01]  /*0720*/  IMAD R17, R16, 0xa8c, R17 ;  /* 0x00000a8c10117824 */ /* 0x000fe200078e0211 */
[----:B------:R-:W-:Y:S01]  /*0730*/  PRMT R12, RZ, 0x7610, R12 ;  /* 0x00007610ff0c7816 */ /* 0x000fe2000000000c */
[----:B------:R0:W5:Y:S02]  /*0740*/  @P1 LDG.E.EL.64 R8, [R24.64] ;  /* 0x0000000418081981 */ /* 0x000164000c2e1b00 */
[----:B------:R-:W-:-:S02]  /*0750*/  IMAD R29, R7, -0x140, R16 ;  /* 0xfffffec0071d7824 */ /* 0x000fc400078e0210 */
[----:B------:R-:W-:Y:S02]  /*0760*/  CS2R R6, SRZ ;  /* 0x0000000000067805 */ /* 0x000fe4000001ff00 */
[----:B------:R-:W-:-:S04]  /*0770*/  IMAD.WIDE R28, R29, R0, c[0x0][0x168] ;  /* 0x00005a001d1c7625 */ /* 0x000fc800078e0200 */
[----:B------:R-:W-:Y:S01]  /*0780*/  IMAD.WIDE R32, R17, R0, c[0x0][0x170] ;  /* 0x00005c0011207625 */ /* 0x000fe200078e0200 */
[----:B------:R1:W5:Y:S04]  /*0790*/  @!P4 LDG.E.EL.U16 R12, [R28.64] ;  /* 0x000000041c0cc981 */ /* 0x000368000c2e1500 */
[----:B------:R0:W5:Y:S01]  /*07a0*/  @P0 LDG.E.EL.64 R6, [R32.64] ;  /* 0x0000000420060981 */ /* 0x000162000c2e1b00 */
[----:B------:R-:W-:-:S05]  /*07b0*/  IMAD R30, R14, 0x101, R19 ;  /* 0x000001010e1e7824 */ /* 0x000fca00078e0213 */
[----:B------:R-:W-:-:S05]  /*07c0*/  SHF.L.U32 R30, R30, 0x1, RZ ;  /* 0x000000011e1e7819 */ /* 0x000fca00000006ff */
[----:B------:R-:W1:Y:S04]  /*07d0*/  LDS.U16 R34, [R30+0x2] ;  /* 0x000002001e227984 */ /* 0x000e680000000400 */
[----:B------:R-:W1:Y:S04]  /*07e0*/  LDS.U16 R36, [R30+0x6] ;  /* 0x000006001e247984 */ /* 0x000e680000000400 */
[----:B------:R-:W1:Y:S04]  /*07f0*/  LDS.U16 R31, [R30] ;  /* 0x000000001e1f7984 */ /* 0x000e680000000400 */
[----:B------:R-:W1:Y:S04]  /*0800*/  LDS.U16 R35, [R30+0x4] ;  /* 0x000004001e237984 */ /* 0x000e680000000400 */
[----:B0-----:R-:W0:Y:S04]  /*0810*/  LDS.U16 R25, [R30+0x80e] ;  /* 0x00080e001e197984 */ /* 0x001e280000000400 */
[----:B------:R-:W0:Y:S04]  /*0820*/  LDS.U16 R26, [R30+0x808] ;  /* 0x000808001e1a7984 */ /* 0x000e280000000400 */
[----:B------:R-:W0:Y:S04]  /*0830*/  LDS.U16 R24, [R30+0x80a] ;  /* 0x00080a001e187984 */ /* 0x000e280000000400 */
[----:B------:R-:W0:Y:S04]  /*0840*/  LDS.U16 R23, [R30+0x80c] ;  /* 0x00080c001e177984 */ /* 0x000e280000000400 */
[----:B------:R-:W0:Y:S04]  /*0850*/  LDS.U16 R19, [R30+0x1014] ;  /* 0x001014001e137984 */ /* 0x000e280000000400 */
[----:B------:R-:W2:Y:S01]  /*0860*/  LDS.U16 R14, [R30+0x1010] ;  /* 0x001010001e0e7984 */ /* 0x000ea20000000400 */
[----:B-1----:R-:W-:-:S03]  /*0870*/  HADD2.F32 R34, -RZ, R34.H0_H0 ;  /* 0x20000022ff227230 */ /* 0x002fc60000004100 */
[----:B------:R-:W1:Y:S01]  /*0880*/  LDS.U16 R16, [R30+0x1012] ;  /* 0x001012001e107984 */ /* 0x000e620000000400 */
[----:B------:R-:W-:-:S03]  /*0890*/  HADD2.F32 R36, -RZ, R36.H0_H0 ;  /* 0x20000024ff247230 */ /* 0x000fc60000004100 */
[----:B------:R-:W1:Y:S01]  /*08a0*/  LDS.U16 R18, [R30+0x1016] ;  /* 0x001016001e127984 */ /* 0x000e620000000400 */
[----:B------:R-:W-:Y:S02]  /*08b0*/  HADD2.F32 R32, -RZ, R31.H0_H0 ;  /* 0x2000001fff207230 */ /* 0x000fe40000004100 */
[----:B------:R-:W-:Y:S02]  /*08c0*/  HADD2.F32 R28, -RZ, R35.H0_H0 ;  /* 0x20000023ff1c7230 */ /* 0x000fe40000004100 */
[----:B0-----:R-:W-:Y:S02]  /*08d0*/  HADD2.F32 R37, -RZ, R25.H0_H0 ;  /* 0x20000019ff257230 */ /* 0x001fe40000004100 */
[----:B------:R-:W-:Y:S02]  /*08e0*/  HADD2.F32 R33, -RZ, R26.H0_H0 ;  /* 0x2000001aff217230 */ /* 0x000fe40000004100 */
[----:B------:R-:W-:Y:S02]  /*08f0*/  HADD2.F32 R35, -RZ, R24.H0_H0 ;  /* 0x20000018ff237230 */ /* 0x000fe40000004100 */
[----:B------:R-:W-:-:S02]  /*0900*/  HADD2.F32 R25, -RZ, R23.H0_H0 ;  /* 0x20000017ff197230 */ /* 0x000fc40000004100 */
[----:B------:R-:W-:Y:S02]  /*0910*/  HADD2.F32 R19, -RZ, R19.H0_H0 ;  /* 0x20000013ff137230 */ /* 0x000fe40000004100 */
[----:B--2---:R-:W-:Y:S02]  /*0920*/  HADD2.F32 R27, -RZ, R21.H0_H0 ;  /* 0x20000015ff1b7230 */ /* 0x004fe40000004100 */
[--C-:B---3--:R-:W-:Y:S02]  /*0930*/  HADD2.F32 R22, -RZ, R2.reuse.H1_H1 ;  /* 0x30000002ff167230 */ /* 0x108fe40000004100 */
[----:B------:R-:W-:Y:S01]  /*0940*/  HADD2.F32 R21, -RZ, R2.H0_H0 ;  /* 0x20000002ff157230 */ /* 0x000fe20000004100 */
[C---:B------:R-:W-:Y:S01]  /*0950*/  FADD R29, R27.reuse, R34 ;  /* 0x000000221b1d7221 */ /* 0x040fe20000000000 */
[----:B------:R-:W-:Y:S01]  /*0960*/  HADD2.F32 R2, -RZ, R3.H1_H1 ;  /* 0x30000003ff027230 */ /* 0x000fe20000004100 */
[C---:B------:R-:W-:Y:S01]  /*0970*/  FADD R31, R27.reuse, R36 ;  /* 0x000000241b1f7221 */ /* 0x040fe20000000000 */
[----:B------:R-:W-:Y:S01]  /*0980*/  FADD R32, R27, R32 ;  /* 0x000000201b207221 */ /* 0x000fe20000000000 */
[----:B------:R-:W-:-:S02]  /*0990*/  FADD R22, R22, R29 ;  /* 0x0000001d16167221 */ /* 0x000fc40000000000 */
[----:B------:R-:W-:Y:S01]  /*09a0*/  FADD R2, R2, R31 ;  /* 0x0000001f02027221 */ /* 0x000fe20000000000 */
[----:B------:R-:W-:Y:S01]  /*09b0*/  FADD R31, R27, R28 ;  /* 0x0000001c1b1f7221 */ /* 0x000fe20000000000 */
[----:B------:R-:W-:Y:S01]  /*09c0*/  LDS.U16 R29, [R30+0x181e] ;  /* 0x00181e001e1d7984 */ /* 0x000fe20000000400 */
[----:B------:R-:W-:-:S03]  /*09d0*/  FADD R21, R21, R32 ;  /* 0x0000002015157221 */ /* 0x000fc60000000000 */
[----:B------:R-:W0:Y:S01]  /*09e0*/  LDS.U16 R28, [R30+0x181a] ;  /* 0x00181a001e1c7984 */ /* 0x000e220000000400 */
[----:B------:R-:W-:-:S03]  /*09f0*/  HADD2.F32 R32, -RZ, R3.H0_H0 ;  /* 0x20000003ff207230 */ /* 0x000fc60000004100 */
[----:B------:R-:W2:Y:S04]  /*0a00*/  LDS.U16 R27, [R30+0x1818] ;  /* 0x001818001e1b7984 */ /* 0x000ea80000000400 */
[----:B------:R-:W3:Y:S01]  /*0a10*/  LDS.U16 R3, [R30+0x181c] ;  /* 0x00181c001e037984 */ /* 0x000ee20000000400 */
[----:B----4-:R-:W-:Y:S01]  /*0a20*/  HADD2.F32 R20, -RZ, R20.H0_H0 ;  /* 0x20000014ff147230 */ /* 0x010fe20000004100 */
[----:B------:R-:W-:-:S04]  /*0a30*/  FADD R23, R32, R31 ;  /* 0x0000001f20177221 */ /* 0x000fc80000000000 */
[C---:B------:R-:W-:Y:S01]  /*0a40*/  FADD R24, R20.reuse, R33 ;  /* 0x0000002114187221 */ /* 0x040fe20000000000 */
[C---:B------:R-:W-:Y:S01]  /*0a50*/  FADD R35, R20.reuse, R35 ;  /* 0x0000002314237221 */ /* 0x040fe20000000000 */
[C---:B------:R-:W-:Y:S01]  /*0a60*/  FADD R37, R20.reuse, R37 ;  /* 0x0000002514257221 */ /* 0x040fe20000000000 */
[----:B------:R-:W-:Y:S01]  /*0a70*/  FADD R31, R20, R25 ;  /* 0x00000019141f7221 */ /* 0x000fe20000000000 */
[--C-:B-----5:R-:W-:Y:S02]  /*0a80*/  HADD2.F32 R25, -RZ, R4.reuse.H0_H0 ;  /* 0x20000004ff197230 */ /* 0x120fe40000004100 */
[----:B------:R-:W-:Y:S02]  /*0a90*/  HADD2.F32 R20, -RZ, R4.H1_H1 ;  /* 0x30000004ff147230 */ /* 0x000fe40000004100 */
[--C-:B------:R-:W-:Y:S02]  /*0aa0*/  HADD2.F32 R4, -RZ, R5.reuse.H1_H1 ;  /* 0x30000005ff047230 */ /* 0x100fe40000004100 */
[----:B------:R-:W-:Y:S01]  /*0ab0*/  HADD2.F32 R26, -RZ, R5.H0_H0 ;  /* 0x20000005ff1a7230 */ /* 0x000fe20000004100 */
[----:B------:R-:W-:Y:S01]  /*0ac0*/  FADD R25, R25, R24 ;  /* 0x0000001819197221 */ /* 0x000fe20000000000 */
[----:B------:R-:W-:Y:S01]  /*0ad0*/  FADD R20, R20, R35 ;  /* 0x0000002314147221 */ /* 0x000fe20000000000 */
[----:B------:R-:W-:Y:S01]  /*0ae0*/  FADD R5, R4, R37 ;  /* 0x0000002504057221 */ /* 0x000fe20000000000 */
[----:B------:R-:W-:Y:S01]  /*0af0*/  HADD2.F32 R24, -RZ, R10.H0_H0 ;  /* 0x2000000aff187230 */ /* 0x000fe20000004100 */
[----:B------:R-:W-:Y:S01]  /*0b00*/  FADD R4, R26, R31 ;  /* 0x0000001f1a047221 */ /* 0x000fe20000000000 */
[----:B------:R-:W-:-:S02]  /*0b10*/  HADD2.F32 R31, -RZ, R14.H0_H0 ;  /* 0x2000000eff1f7230 */ /* 0x000fc40000004100 */
[----:B-1----:R-:W-:Y:S02]  /*0b20*/  HADD2.F32 R33, -RZ, R16.H0_H0 ;  /* 0x20000010ff217230 */ /* 0x002fe40000004100 */
[----:B------:R-:W-:Y:S01]  /*0b30*/  HADD2.F32 R35, -RZ, R18.H0_H0 ;  /* 0x20000012ff237230 */ /* 0x000fe20000004100 */
[C---:B------:R-:W-:Y:S01]  /*0b40*/  FADD R19, R24.reuse, R19 ;  /* 0x0000001318137221 */ /* 0x040fe20000000000 */
[--C-:B------:R-:W-:Y:S02]  /*0b50*/  HADD2.F32 R10, -RZ, R8.reuse.H1_H1 ;  /* 0x30000008ff0a7230 */ /* 0x100fe40000004100 */
[----:B------:R-:W-:Y:S02]  /*0b60*/  HADD2.F32 R26, -RZ, R8.H0_H0 ;  /* 0x20000008ff1a7230 */ /* 0x000fe40000004100 */
[--C-:B------:R-:W-:Y:S01]  /*0b70*/  HADD2.F32 R14, -RZ, R9.reuse.H0_H0 ;  /* 0x20000009ff0e7230 */ /* 0x100fe20000004100 */
[C---:B------:R-:W-:Y:S01]  /*0b80*/  FADD R33, R24.reuse, R33 ;  /* 0x0000002118217221 */ /* 0x040fe20000000000 */
[----:B------:R-:W-:Y:S01]  /*0b90*/  HADD2.F32 R8, -RZ, R9.H1_H1 ;  /* 0x30000009ff087230 */ /* 0x000fe20000004100 */
[C---:B------:R-:W-:Y:S01]  /*0ba0*/  FADD R9, R24.reuse, R31 ;  /* 0x0000001f18097221 */ /* 0x040fe20000000000 */
[----:B------:R-:W-:Y:S01]  /*0bb0*/  FADD R35, R24, R35 ;  /* 0x0000002318237221 */ /* 0x000fe20000000000 */
[----:B------:R-:W-:-:S02]  /*0bc0*/  HADD2.F32 R24, -RZ, R12.H0_H0 ;  /* 0x2000000cff187230 */ /* 0x000fc40000004100 */
[----:B0-----:R-:W-:Y:S02]  /*0bd0*/  HADD2.F32 R28, -RZ, R28.H0_H0 ;  /* 0x2000001cff1c7230 */ /* 0x001fe40000004100 */
[----:B------:R-:W-:Y:S01]  /*0be0*/  HADD2.F32 R29, -RZ, R29.H0_H0 ;  /* 0x2000001dff1d7230 */ /* 0x000fe20000004100 */
[----:B------:R-:W-:Y:S01]  /*0bf0*/  FADD R19, R14, R19 ;  /* 0x000000130e137221 */ /* 0x000fe20000000000 */
[--C-:B------:R-:W-:Y:S02]  /*0c00*/  HADD2.F32 R12, -RZ, R6.reuse.H1_H1 ;  /* 0x30000006ff0c7230 */ /* 0x100fe40000004100 */
[----:B------:R-:W-:Y:S01]  /*0c10*/  HADD2.F32 R14, -RZ, R6.H0_H0 ;  /* 0x20000006ff0e7230 */ /* 0x000fe20000004100 */
[----:B------:R-:W-:Y:S01]  /*0c20*/  FADD R9, R26, R9 ;  /* 0x000000091a097221 */ /* 0x000fe20000000000 */
[----:B------:R-:W-:Y:S01]  /*0c30*/  HADD2.F32 R6, -RZ, R7.H1_H1 ;  /* 0x30000007ff067230 */ /* 0x000fe20000004100 */
[----:B------:R-:W-:Y:S01]  /*0c40*/  FADD R10, R10, R33 ;  /* 0x000000210a0a7221 */ /* 0x000fe20000000000 */
[----:B--2---:R-:W-:Y:S01]  /*0c50*/  HADD2.F32 R27, -RZ, R27.H0_H0 ;  /* 0x2000001bff1b7230 */ /* 0x004fe20000004100 */
[----:B------:R-:W-:Y:S01]  /*0c60*/  FADD R8, R8, R35 ;  /* 0x0000002308087221 */ /* 0x000fe20000000000 */
[----:B------:R-:W-:Y:S01]  /*0c70*/  HADD2.F32 R18, -RZ, R7.H0_H0 ;  /* 0x20000007ff127230 */ /* 0x000fe20000004100 */
[C---:B------:R-:W-:Y:S01]  /*0c80*/  FADD R7, R24.reuse, R28 ;  /* 0x0000001c18077221 */ /* 0x040fe20000000000 */
[----:B---3--:R-:W-:Y:S01]  /*0c90*/  HADD2.F32 R16, -RZ, R3.H0_H0 ;  /* 0x20000003ff107230 */ /* 0x008fe20000004100 */
[----:B------:R-:W-:Y:S01]  /*0ca0*/  FADD R29, R24, R29 ;  /* 0x0000001d181d7221 */ /* 0x000fe20000000000 */
[----:B------:R-:W-:Y:S01]  /*0cb0*/  F2FP.F16.F32.PACK_AB R22, R22, R21 ;  /* 0x000000151616723e */ /* 0x000fe200000000ff */
[----:B------:R-:W-:Y:S01]  /*0cc0*/  FADD R3, R24, R27 ;  /* 0x0000001b18037221 */ /* 0x000fe20000000000 */
[----:B------:R-:W-:Y:S01]  /*0cd0*/  F2FP.F16.F32.PACK_AB R21, R5, R4 ;  /* 0x000000040515723e */ /* 0x000fe200000000ff */
[----:B------:R-:W-:Y:S01]  /*0ce0*/  FADD R12, R12, R7 ;  /* 0x000000070c0c7221 */ /* 0x000fe20000000000 */
[----:B------:R-:W-:Y:S01]  /*0cf0*/  FADD R29, R6, R29 ;  /* 0x0000001d061d7221 */ /* 0x000fe20000000000 */
[----:B------:R-:W-:Y:S01]  /*0d00*/  F2FP.F16.F32.PACK_AB R23, R2, R23 ;  /* 0x000000170217723e */ /* 0x000fe200000000ff */
[----:B------:R-:W-:Y:S01]  /*0d10*/  IMAD.WIDE R4, R11, R0, c[0x0][0x178] ;  /* 0x00005e000b047625 */ /* 0x000fe200078e0200 */
[----:B------:R-:W-:Y:S01]  /*0d20*/  FADD R27, R24, R16 ;  /* 0x00000010181b7221 */ /* 0x000fe20000000000 */
[----:B------:R-:W-:-:S02]  /*0d30*/  F2FP.F16.F32.PACK_AB R20, R20, R25 ;  /* 0x000000191414723e */ /* 0x000fc400000000ff */
[-C--:B------:R-:W-:Y:S01]  /*0d40*/  IMAD.WIDE R6, R13, R0.reuse, c[0x0][0x178] ;  /* 0x00005e000d067625 */ /* 0x080fe200078e0200 */
[----:B------:R-:W-:Y:S02]  /*0d50*/  F2FP.F16.F32.PACK_AB R10, R10, R9 ;  /* 0x000000090a0a723e */ /* 0x000fe400000000ff */
[----:B------:R-:W-:Y:S01]  /*0d60*/  F2FP.F16.F32.PACK_AB R11, R8, R19 ;  /* 0x00000013080b723e */ /* 0x000fe200000000ff */
[----:B------:R-:W-:Y:S01]  /*0d70*/  IMAD.WIDE R8, R15, R0, c[0x0][0x178] ;  /* 0x00005e000f087625 */ /* 0x000fe200078e0200 */
[----:B------:R-:W-:Y:S01]  /*0d80*/  FADD R3, R14, R3 ;  /* 0x000000030e037221 */ /* 0x000fe20000000000 */
[----:B------:R-:W-:Y:S01]  /*0d90*/  FADD R18, R18, R27 ;  /* 0x0000001b12127221 */ /* 0x000fe20000000000 */
[----:B------:R0:W-:Y:S04]  /*0da0*/  @P3 STG.E.64 [R4.64], R22 ;  /* 0x0000001604003986 */ /* 0x0001e8000c101b04 */
[----:B------:R0:W-:Y:S01]  /*0db0*/  @P2 STG.E.64 [R6.64], R20 ;  /* 0x0000001406002986 */ /* 0x0001e2000c101b04 */
[----:B------:R-:W-:-:S03]  /*0dc0*/  F2FP.F16.F32.PACK_AB R12, R12, R3 ;  /* 0x000000030c0c723e */ /* 0x000fc600000000ff */
[----:B------:R0:W-:Y:S01]  /*0dd0*/  @P1 STG.E.64 [R8.64], R10 ;  /* 0x0000000a08001986 */ /* 0x0001e2000c101b04 */
[----:B------:R-:W-:Y:S01]  /*0de0*/  F2FP.F16.F32.PACK_AB R13, R29, R18 ;  /* 0x000000121d0d723e */ /* 0x000fe200000000ff */
[----:B------:R-:W-:Y:S01]  /*0df0*/  IMAD.WIDE R2, R17, R0, c[0x0][0x178] ;  /* 0x00005e0011027625 */ /* 0x000fe200078e0200 */
[----:B------:R-:W-:Y:S06]  /*0e00*/  @!P0 EXIT ;  /* 0x000000000000894d */ /* 0x000fec0003800000 */
[----:B------:R-:W-:Y:S01]  /*0e10*/  STG.E.64 [R2.64], R12 ;  /* 0x0000000c02007986 */ /* 0x000fe2000c101b04 */
[----:B------:R-:W-:Y:S05]  /*0e20*/  EXIT ;  /* 0x000000000000794d */ /* 0x000fea0003800000 */
.L_x_0:
[----:B------:R-:W-:-:S00]  /*0e30*/  BRA `(.L_x_0) ;  /* 0xfffffff000007947 */ /* 0x000fc0000383ffff */
[----:B------:R-:W-:-:S00]  /*0e40*/  NOP ;  /* 0x0000000000007918 */ /* 0x000fc00000000000 */
        /* <DEDUP_REMOVED lines=11> */
.L_x_1:


//--------------------- .nv.shared.triton__0d1d2d3d4de5 --------------------------
	.section	.nv.shared.triton__0d1d2d3d4de5,"aw",@nobits
	.align	16
